//
// Generated by NVIDIA NVVM Compiler
//
// Compiler Build ID: CL-36424714
// Cuda compilation tools, release 13.0, V13.0.88
// Based on NVVM 20.0.0
//

.version 9.0
.target sm_100
.address_size 64

	// .globl	_Z6mxm_1dPdiS_iS_i

.visible .entry _Z6mxm_1dPdiS_iS_i(
	.param .u64 .ptr .align 1 _Z6mxm_1dPdiS_iS_i_param_0,
	.param .u32 _Z6mxm_1dPdiS_iS_i_param_1,
	.param .u64 .ptr .align 1 _Z6mxm_1dPdiS_iS_i_param_2,
	.param .u32 _Z6mxm_1dPdiS_iS_i_param_3,
	.param .u64 .ptr .align 1 _Z6mxm_1dPdiS_iS_i_param_4,
	.param .u32 _Z6mxm_1dPdiS_iS_i_param_5
)
{
	.reg .pred 	%p<22>;
	.reg .b32 	%r<63>;
	.reg .b64 	%rd<79>;
	.reg .b64 	%fd<67>;

	ld.param.u64 	%rd7, [_Z6mxm_1dPdiS_iS_i_param_0];
	ld.param.u32 	%r28, [_Z6mxm_1dPdiS_iS_i_param_1];
	ld.param.u64 	%rd8, [_Z6mxm_1dPdiS_iS_i_param_2];
	ld.param.u32 	%r29, [_Z6mxm_1dPdiS_iS_i_param_3];
	ld.param.u64 	%rd9, [_Z6mxm_1dPdiS_iS_i_param_4];
	ld.param.u32 	%r30, [_Z6mxm_1dPdiS_iS_i_param_5];
	cvta.to.global.u64 	%rd1, %rd8;
	cvta.to.global.u64 	%rd2, %rd7;
	cvta.to.global.u64 	%rd3, %rd9;
	mov.u32 	%r31, %ctaid.x;
	mov.u32 	%r32, %ntid.x;
	mov.u32 	%r33, %tid.x;
	mad.lo.s32 	%r1, %r31, %r32, %r33;
	setp.ge.s32 	%p1, %r1, %r28;
	setp.lt.s32 	%p2, %r30, 1;
	or.pred  	%p3, %p1, %p2;
	@%p3 bra 	$L__BB0_26;
	setp.lt.s32 	%p4, %r29, 1;
	@%p4 bra 	$L__BB0_15;
	and.b32  	%r2, %r29, 7;
	and.b32  	%r3, %r29, 2147483640;
	neg.s32 	%r4, %r3;
	shl.b32 	%r5, %r28, 3;
	mov.b32 	%r53, 0;
	mul.wide.s32 	%rd65, %r28, 8;
$L__BB0_3:
	setp.lt.u32 	%p13, %r29, 8;
	mul.lo.s32 	%r7, %r53, %r29;
	mov.f64 	%fd66, 0d0000000000000000;
	mov.b32 	%r57, 0;
	@%p13 bra 	$L__BB0_6;
	mul.wide.u32 	%rd36, %r7, 8;
	add.s64 	%rd37, %rd1, %rd36;
	add.s64 	%rd78, %rd37, 32;
	mov.f64 	%fd66, 0d0000000000000000;
	mov.u32 	%r54, %r1;
	mov.u32 	%r55, %r4;
$L__BB0_5:
	.pragma "nounroll";
	mul.wide.s32 	%rd38, %r54, 8;
	add.s64 	%rd39, %rd2, %rd38;
	ld.global.f64 	%fd16, [%rd39];
	ld.global.f64 	%fd17, [%rd78+-32];
	fma.rn.f64 	%fd18, %fd16, %fd17, %fd66;
	mul.wide.s32 	%rd40, %r28, 8;
	add.s64 	%rd41, %rd39, %rd40;
	ld.global.f64 	%fd19, [%rd41];
	ld.global.f64 	%fd20, [%rd78+-24];
	fma.rn.f64 	%fd21, %fd19, %fd20, %fd18;
	add.s64 	%rd42, %rd41, %rd40;
	ld.global.f64 	%fd22, [%rd42];
	ld.global.f64 	%fd23, [%rd78+-16];
	fma.rn.f64 	%fd24, %fd22, %fd23, %fd21;
	add.s64 	%rd43, %rd42, %rd40;
	ld.global.f64 	%fd25, [%rd43];
	ld.global.f64 	%fd26, [%rd78+-8];
	fma.rn.f64 	%fd27, %fd25, %fd26, %fd24;
	add.s64 	%rd44, %rd43, %rd40;
	ld.global.f64 	%fd28, [%rd44];
	ld.global.f64 	%fd29, [%rd78];
	fma.rn.f64 	%fd30, %fd28, %fd29, %fd27;
	add.s64 	%rd45, %rd44, %rd40;
	ld.global.f64 	%fd31, [%rd45];
	ld.global.f64 	%fd32, [%rd78+8];
	fma.rn.f64 	%fd33, %fd31, %fd32, %fd30;
	add.s64 	%rd46, %rd45, %rd40;
	ld.global.f64 	%fd34, [%rd46];
	ld.global.f64 	%fd35, [%rd78+16];
	fma.rn.f64 	%fd36, %fd34, %fd35, %fd33;
	add.s64 	%rd47, %rd46, %rd40;
	ld.global.f64 	%fd37, [%rd47];
	ld.global.f64 	%fd38, [%rd78+24];
	fma.rn.f64 	%fd66, %fd37, %fd38, %fd36;
	add.s32 	%r55, %r55, 8;
	add.s32 	%r54, %r54, %r5;
	add.s64 	%rd78, %rd78, 64;
	setp.ne.s32 	%p14, %r55, 0;
	mov.u32 	%r57, %r3;
	@%p14 bra 	$L__BB0_5;
$L__BB0_6:
	setp.eq.s32 	%p15, %r2, 0;
	@%p15 bra 	$L__BB0_14;
	add.s32 	%r43, %r2, -1;
	setp.lt.u32 	%p16, %r43, 3;
	@%p16 bra 	$L__BB0_9;
	mad.lo.s32 	%r44, %r57, %r28, %r1;
	mul.wide.s32 	%rd48, %r44, 8;
	add.s64 	%rd49, %rd2, %rd48;
	ld.global.f64 	%fd40, [%rd49];
	add.s32 	%r45, %r57, %r7;
	mul.wide.u32 	%rd50, %r45, 8;
	add.s64 	%rd51, %rd1, %rd50;
	ld.global.f64 	%fd41, [%rd51];
	fma.rn.f64 	%fd42, %fd40, %fd41, %fd66;
	add.s64 	%rd53, %rd49, %rd65;
	ld.global.f64 	%fd43, [%rd53];
	cvt.u64.u32 	%rd54, %r7;
	cvt.u64.u32 	%rd55, %r57;
	add.s64 	%rd56, %rd55, %rd54;
	shl.b64 	%rd57, %rd56, 3;
	add.s64 	%rd58, %rd1, %rd57;
	ld.global.f64 	%fd44, [%rd58+8];
	fma.rn.f64 	%fd45, %fd43, %fd44, %fd42;
	add.s64 	%rd59, %rd53, %rd65;
	ld.global.f64 	%fd46, [%rd59];
	ld.global.f64 	%fd47, [%rd58+16];
	fma.rn.f64 	%fd48, %fd46, %fd47, %fd45;
	add.s64 	%rd60, %rd59, %rd65;
	ld.global.f64 	%fd49, [%rd60];
	ld.global.f64 	%fd50, [%rd58+24];
	fma.rn.f64 	%fd66, %fd49, %fd50, %fd48;
	add.s32 	%r57, %r57, 4;
$L__BB0_9:
	and.b32  	%r46, %r29, 3;
	setp.eq.s32 	%p17, %r46, 0;
	@%p17 bra 	$L__BB0_14;
	setp.eq.s32 	%p18, %r46, 1;
	@%p18 bra 	$L__BB0_12;
	mad.lo.s32 	%r47, %r57, %r28, %r1;
	mul.wide.s32 	%rd61, %r47, 8;
	add.s64 	%rd62, %rd2, %rd61;
	ld.global.f64 	%fd52, [%rd62];
	add.s32 	%r48, %r57, %r7;
	mul.wide.u32 	%rd63, %r48, 8;
	add.s64 	%rd64, %rd1, %rd63;
	ld.global.f64 	%fd53, [%rd64];
	fma.rn.f64 	%fd54, %fd52, %fd53, %fd66;
	add.s64 	%rd66, %rd62, %rd65;
	ld.global.f64 	%fd55, [%rd66];
	cvt.u64.u32 	%rd67, %r7;
	cvt.u64.u32 	%rd68, %r57;
	add.s64 	%rd69, %rd68, %rd67;
	shl.b64 	%rd70, %rd69, 3;
	add.s64 	%rd71, %rd1, %rd70;
	ld.global.f64 	%fd56, [%rd71+8];
	fma.rn.f64 	%fd66, %fd55, %fd56, %fd54;
	add.s32 	%r57, %r57, 2;
$L__BB0_12:
	and.b32  	%r49, %r29, 1;
	setp.eq.b32 	%p19, %r49, 1;
	not.pred 	%p20, %p19;
	@%p20 bra 	$L__BB0_14;
	mad.lo.s32 	%r50, %r57, %r28, %r1;
	mul.wide.s32 	%rd72, %r50, 8;
	add.s64 	%rd73, %rd2, %rd72;
	ld.global.f64 	%fd57, [%rd73];
	add.s32 	%r51, %r57, %r7;
	mul.wide.u32 	%rd74, %r51, 8;
	add.s64 	%rd75, %rd1, %rd74;
	ld.global.f64 	%fd58, [%rd75];
	fma.rn.f64 	%fd66, %fd57, %fd58, %fd66;
$L__BB0_14:
	mad.lo.s32 	%r52, %r53, %r28, %r1;
	mul.wide.s32 	%rd76, %r52, 8;
	add.s64 	%rd77, %rd3, %rd76;
	st.global.f64 	[%rd77], %fd66;
	add.s32 	%r53, %r53, 1;
	setp.eq.s32 	%p21, %r53, %r30;
	@%p21 bra 	$L__BB0_26;
	bra.uni 	$L__BB0_3;
$L__BB0_15:
	and.b32  	%r18, %r30, 7;
	setp.lt.u32 	%p5, %r30, 8;
	mov.b32 	%r61, 0;
	@%p5 bra 	$L__BB0_18;
	and.b32  	%r61, %r30, 2147483640;
	mov.b32 	%r59, 0;
	mul.wide.s32 	%rd13, %r28, 8;
$L__BB0_17:
	.pragma "nounroll";
	mad.lo.s32 	%r36, %r59, %r28, %r1;
	mul.wide.s32 	%rd10, %r36, 8;
	add.s64 	%rd11, %rd3, %rd10;
	mov.b64 	%rd12, 0;
	st.global.u64 	[%rd11], %rd12;
	add.s64 	%rd14, %rd11, %rd13;
	st.global.u64 	[%rd14], %rd12;
	add.s64 	%rd15, %rd14, %rd13;
	st.global.u64 	[%rd15], %rd12;
	add.s64 	%rd16, %rd15, %rd13;
	st.global.u64 	[%rd16], %rd12;
	add.s64 	%rd17, %rd16, %rd13;
	st.global.u64 	[%rd17], %rd12;
	add.s64 	%rd18, %rd17, %rd13;
	st.global.u64 	[%rd18], %rd12;
	add.s64 	%rd19, %rd18, %rd13;
	st.global.u64 	[%rd19], %rd12;
	add.s64 	%rd20, %rd19, %rd13;
	st.global.u64 	[%rd20], %rd12;
	add.s32 	%r59, %r59, 8;
	setp.ne.s32 	%p6, %r59, %r61;
	@%p6 bra 	$L__BB0_17;
$L__BB0_18:
	setp.eq.s32 	%p7, %r18, 0;
	@%p7 bra 	$L__BB0_26;
	and.b32  	%r23, %r30, 3;
	setp.lt.u32 	%p8, %r18, 4;
	@%p8 bra 	$L__BB0_21;
	mad.lo.s32 	%r37, %r61, %r28, %r1;
	mul.wide.s32 	%rd21, %r37, 8;
	add.s64 	%rd22, %rd3, %rd21;
	mov.b64 	%rd23, 0;
	st.global.u64 	[%rd22], %rd23;
	mul.wide.s32 	%rd24, %r28, 8;
	add.s64 	%rd25, %rd22, %rd24;
	st.global.u64 	[%rd25], %rd23;
	add.s64 	%rd26, %rd25, %rd24;
	st.global.u64 	[%rd26], %rd23;
	add.s64 	%rd27, %rd26, %rd24;
	st.global.u64 	[%rd27], %rd23;
	add.s32 	%r61, %r61, 4;
$L__BB0_21:
	setp.eq.s32 	%p9, %r23, 0;
	@%p9 bra 	$L__BB0_26;
	setp.eq.s32 	%p10, %r23, 1;
	@%p10 bra 	$L__BB0_24;
	mad.lo.s32 	%r38, %r61, %r28, %r1;
	mul.wide.s32 	%rd28, %r38, 8;
	add.s64 	%rd29, %rd3, %rd28;
	mov.b64 	%rd30, 0;
	st.global.u64 	[%rd29], %rd30;
	mul.wide.s32 	%rd31, %r28, 8;
	add.s64 	%rd32, %rd29, %rd31;
	st.global.u64 	[%rd32], %rd30;
	add.s32 	%r61, %r61, 2;
$L__BB0_24:
	and.b32  	%r39, %r30, 1;
	setp.eq.b32 	%p11, %r39, 1;
	not.pred 	%p12, %p11;
	@%p12 bra 	$L__BB0_26;
	mad.lo.s32 	%r40, %r61, %r28, %r1;
	mul.wide.s32 	%rd33, %r40, 8;
	add.s64 	%rd34, %rd3, %rd33;
	mov.b64 	%rd35, 0;
	st.global.u64 	[%rd34], %rd35;
$L__BB0_26:
	ret;

}


// ===== COMPILED SASS (sm_100) =====

	.target	sm_100

	.elftype	@"ET_EXEC"


//--------------------- .note.nv.tkinfo           --------------------------
	.section	.note.nv.tkinfo,"",@"SHT_NOTE"
	.sectionflags	@"SHF_NOTE_NV_TKINFO"
	.tkinfo
        /*0018*/ 	.word	0x00000002
        /*0030*/ 	.string	""
        /*0030*/ 	.string	"ptxas"
        /*0030*/ 	.string	"Cuda compilation tools, release 13.0, V13.0.88"
        /*0030*/ 	.string	"Build cuda_13.0.r13.0/compiler.36424714_0"
        /*0030*/ 	.string	"-arch sm_100 -m 64 "



//--------------------- .note.nv.cuinfo           --------------------------
	.section	.note.nv.cuinfo,"",@"SHT_NOTE"
	.sectionflags	@"SHF_NOTE_NV_CUINFO"
        /*0018*/ 	.short	0x0002
        /*001a*/ 	.short	0x0064
        /*001c*/ 	.short	0x0082
	.zero		2


//--------------------- .nv.info                  --------------------------
	.section	.nv.info,"",@"SHT_CUDA_INFO"
	.align	4


	//----- nvinfo : EIATTR_REGCOUNT
	.align		4
        /*0000*/ 	.byte	0x04, 0x2f
        /*0002*/ 	.short	(.L_1 - .L_0)
	.align		4
.L_0:
        /*0004*/ 	.word	index@(_Z6mxm_1dPdiS_iS_i)
        /*0008*/ 	.word	0x00000020


	//----- nvinfo : EIATTR_FRAME_SIZE
	.align		4
.L_1:
        /*000c*/ 	.byte	0x04, 0x11
        /*000e*/ 	.short	(.L_3 - .L_2)
	.align		4
.L_2:
        /*0010*/ 	.word	index@(_Z6mxm_1dPdiS_iS_i)
        /*0014*/ 	.word	0x00000000


	//----- nvinfo : EIATTR_MIN_STACK_SIZE
	.align		4
.L_3:
        /*0018*/ 	.byte	0x04, 0x12
        /*001a*/ 	.short	(.L_5 - .L_4)
	.align		4
.L_4:
        /*001c*/ 	.word	index@(_Z6mxm_1dPdiS_iS_i)
        /*0020*/ 	.word	0x00000000
.L_5:


//--------------------- .nv.compat                --------------------------
	.section	.nv.compat,"",@"SHT_CUDA_COMPAT_INFO"
	.align	4
        /*0000*/ 	.byte	0x02, 0x09, 0x00, 0x00, 0x02, 0x02, 0x01, 0x00, 0x02, 0x05, 0x05, 0x00, 0x03, 0x07, 0x01, 0x01
        /*0010*/ 	.byte	0x02, 0x03, 0x00, 0x00, 0x02, 0x06, 0x01, 0x00, 0x04, 0x0b, 0x08, 0x00, 0x01, 0x00, 0x00, 0x00
        /*0020*/ 	.byte	0x00, 0x00, 0x00, 0x00


//--------------------- .nv.info._Z6mxm_1dPdiS_iS_i --------------------------
	.section	.nv.info._Z6mxm_1dPdiS_iS_i,"",@"SHT_CUDA_INFO"
	.sectionflags	@""
	.align	4


	//----- nvinfo : EIATTR_CUDA_API_VERSION
	.align		4
        /*0000*/ 	.byte	0x04, 0x37
        /*0002*/ 	.short	(.L_7 - .L_6)
.L_6:
        /*0004*/ 	.word	0x00000082


	//----- nvinfo : EIATTR_KPARAM_INFO
	.align		4
.L_7:
        /*0008*/ 	.byte	0x04, 0x17
        /*000a*/ 	.short	(.L_9 - .L_8)
.L_8:
        /*000c*/ 	.word	0x00000000
        /*0010*/ 	.short	0x0005
        /*0012*/ 	.short	0x0028
        /*0014*/ 	.byte	0x00, 0xf0, 0x11, 0x00


	//----- nvinfo : EIATTR_KPARAM_INFO
	.align		4
.L_9:
        /*0018*/ 	.byte	0x04, 0x17
        /*001a*/ 	.short	(.L_11 - .L_10)
.L_10:
        /*001c*/ 	.word	0x00000000
        /*0020*/ 	.short	0x0004
        /*0022*/ 	.short	0x0020
        /*0024*/ 	.byte	0x00, 0xf5, 0x21, 0x00


	//----- nvinfo : EIATTR_KPARAM_INFO
	.align		4
.L_11:
        /*0028*/ 	.byte	0x04, 0x17
        /*002a*/ 	.short	(.L_13 - .L_12)
.L_12:
        /*002c*/ 	.word	0x00000000
        /*0030*/ 	.short	0x0003
        /*0032*/ 	.short	0x0018
        /*0034*/ 	.byte	0x00, 0xf0, 0x11, 0x00


	//----- nvinfo : EIATTR_KPARAM_INFO
	.align		4
.L_13:
        /*0038*/ 	.byte	0x04, 0x17
        /*003a*/ 	.short	(.L_15 - .L_14)
.L_14:
        /*003c*/ 	.word	0x00000000
        /*0040*/ 	.short	0x0002
        /*0042*/ 	.short	0x0010
        /*0044*/ 	.byte	0x00, 0xf5, 0x21, 0x00


	//----- nvinfo : EIATTR_KPARAM_INFO
	.align		4
.L_15:
        /*0048*/ 	.byte	0x04, 0x17
        /*004a*/ 	.short	(.L_17 - .L_16)
.L_16:
        /*004c*/ 	.word	0x00000000
        /*0050*/ 	.short	0x0001
        /*0052*/ 	.short	0x0008
        /*0054*/ 	.byte	0x00, 0xf0, 0x11, 0x00


	//----- nvinfo : EIATTR_KPARAM_INFO
	.align		4
.L_17:
        /*0058*/ 	.byte	0x04, 0x17
        /*005a*/ 	.short	(.L_19 - .L_18)
.L_18:
        /*005c*/ 	.word	0x00000000
        /*0060*/ 	.short	0x0000
        /*0062*/ 	.short	0x0000
        /*0064*/ 	.byte	0x00, 0xf5, 0x21, 0x00


	//----- nvinfo : EIATTR_SPARSE_MMA_MASK
	.align		4
.L_19:
        /*0068*/ 	.byte	0x03, 0x50
        /*006a*/ 	.short	0x0000


	//----- nvinfo : EIATTR_MAXREG_COUNT
	.align		4
        /*006c*/ 	.byte	0x03, 0x1b
        /*006e*/ 	.short	0x00ff


	//----- nvinfo : EIATTR_MERCURY_ISA_VERSION
	.align		4
        /*0070*/ 	.byte	0x03, 0x5f
        /*0072*/ 	.short	0x0101


	//----- nvinfo : EIATTR_VRC_CTA_INIT_COUNT
	.align		4
        /*0074*/ 	.byte	0x02, 0x4a
	.zero		1
	.zero		1


	//----- nvinfo : EIATTR_EXIT_INSTR_OFFSETS
	.align		4
        /*0078*/ 	.byte	0x04, 0x1c
        /*007a*/ 	.short	(.L_21 - .L_20)


	//   ....[0]....
.L_20:
        /*007c*/ 	.word	0x00000090


	//   ....[1]....
        /*0080*/ 	.word	0x000009a0


	//   ....[2]....
        /*0084*/ 	.word	0x00000b80


	//   ....[3]....
        /*0088*/ 	.word	0x00000c80


	//   ....[4]....
        /*008c*/ 	.word	0x00000d40


	//   ....[5]....
        /*0090*/ 	.word	0x00000d90


	//----- nvinfo : EIATTR_CBANK_PARAM_SIZE
	.align		4
.L_21:
        /*0094*/ 	.byte	0x03, 0x19
        /*0096*/ 	.short	0x002c


	//----- nvinfo : EIATTR_PARAM_CBANK
	.align		4
        /*0098*/ 	.byte	0x04, 0x0a
        /*009a*/ 	.short	(.L_23 - .L_22)
	.align		4
.L_22:
        /*009c*/ 	.word	index@(.nv.constant0._Z6mxm_1dPdiS_iS_i)
        /*00a0*/ 	.short	0x0380
        /*00a2*/ 	.short	0x002c


	//----- nvinfo : EIATTR_SW_WAR
	.align		4
.L_23:
        /*00a4*/ 	.byte	0x04, 0x36
        /*00a6*/ 	.short	(.L_25 - .L_24)
.L_24:
        /*00a8*/ 	.word	0x00000008
.L_25:


//--------------------- .nv.callgraph             --------------------------
	.section	.nv.callgraph,"",@"SHT_CUDA_CALLGRAPH"
	.align	4
	.sectionentsize	8
	.align		4
        /*0000*/ 	.word	0x00000000
	.align		4
        /*0004*/ 	.word	0xffffffff
	.align		4
        /*0008*/ 	.word	0x00000000
	.align		4
        /*000c*/ 	.word	0xfffffffe
	.align		4
        /*0010*/ 	.word	0x00000000
	.align		4
        /*0014*/ 	.word	0xfffffffd
	.align		4
        /*0018*/ 	.word	0x00000000
	.align		4
        /*001c*/ 	.word	0xfffffffc


//--------------------- .text._Z6mxm_1dPdiS_iS_i  --------------------------
	.section	.text._Z6mxm_1dPdiS_iS_i,"ax",@progbits
	.align	128
        .global         _Z6mxm_1dPdiS_iS_i
        .type           _Z6mxm_1dPdiS_iS_i,@function
        .size           _Z6mxm_1dPdiS_iS_i,(.L_x_12 - _Z6mxm_1dPdiS_iS_i)
        .other          _Z6mxm_1dPdiS_iS_i,@"STO_CUDA_ENTRY STV_DEFAULT"
_Z6mxm_1dPdiS_iS_i:
.text._Z6mxm_1dPdiS_iS_i:
[----:B------:R-:W-:Y:S01]  /*0000*/  LDC R1, c[0x0][0x37c] ;  /* 0x0000df00ff017b82 */ /* 0x000fe20000000800 */
[----:B------:R-:W0:Y:S07]  /*0010*/  S2R R5, SR_TID.X ;  /* 0x0000000000057919 */ /* 0x000e2e0000002100 */
[----:B------:R-:W0:Y:S08]  /*0020*/  S2UR UR4, SR_CTAID.X ;  /* 0x00000000000479c3 */ /* 0x000e300000002500 */
[----:B------:R-:W0:Y:S08]  /*0030*/  LDC R0, c[0x0][0x360] ;  /* 0x0000d800ff007b82 */ /* 0x000e300000000800 */
[----:B------:R-:W1:Y:S08]  /*0040*/  LDC R2, c[0x0][0x3a8] ;  /* 0x0000ea00ff027b82 */ /* 0x000e700000000800 */
[----:B------:R-:W2:Y:S01]  /*0050*/  LDC R3, c[0x0][0x388] ;  /* 0x0000e200ff037b82 */ /* 0x000ea20000000800 */
[----:B0-----:R-:W-:Y:S01]  /*0060*/  IMAD R0, R0, UR4, R5 ;  /* 0x0000000400007c24 */ /* 0x001fe2000f8e0205 */
[----:B-1----:R-:W-:-:S04]  /*0070*/  ISETP.GE.AND P0, PT, R2, 0x1, PT ;  /* 0x000000010200780c */ /* 0x002fc80003f06270 */
[----:B--2---:R-:W-:-:S13]  /*0080*/  ISETP.GE.OR P0, PT, R0, R3, !P0 ;  /* 0x000000030000720c */ /* 0x004fda0004706670 */
[----:B------:R-:W-:Y:S05]  /*0090*/  @P0 EXIT ;  /* 0x000000000000094d */ /* 0x000fea0003800000 */
[----:B------:R-:W0:Y:S01]  /*00a0*/  LDCU UR5, c[0x0][0x398] ;  /* 0x00007300ff0577ac */ /* 0x000e220008000800 */
[----:B------:R-:W1:Y:S01]  /*00b0*/  LDCU.64 UR12, c[0x0][0x358] ;  /* 0x00006b00ff0c77ac */ /* 0x000e620008000a00 */
[----:B0-----:R-:W-:-:S09]  /*00c0*/  UISETP.GE.AND UP0, UPT, UR5, 0x1, UPT ;  /* 0x000000010500788c */ /* 0x001fd2000bf06270 */
[----:B-1----:R-:W-:Y:S05]  /*00d0*/  BRA.U !UP0, `(.L_x_0) ;  /* 0x0000000908387547 */ /* 0x002fea000b800000 */
[----:B------:R-:W-:Y:S02]  /*00e0*/  ULOP3.LUT UR10, UR5, 0x7ffffff8, URZ, 0xc0, !UPT ;  /* 0x7ffffff8050a7892 */ /* 0x000fe4000f8ec0ff */
[----:B------:R-:W-:Y:S02]  /*00f0*/  ULOP3.LUT UR5, UR5, 0x7, URZ, 0xc0, !UPT ;  /* 0x0000000705057892 */ /* 0x000fe4000f8ec0ff */
[----:B------:R-:W-:Y:S01]  /*0100*/  UIADD3 UR8, UPT, UPT, -UR10, URZ, URZ ;  /* 0x000000ff0a087290 */ /* 0x000fe2000fffe1ff */
[----:B------:R-:W-:-:S11]  /*0110*/  UMOV UR4, URZ ;  /* 0x000000ff00047c82 */ /* 0x000fd60008000000 */
.L_x_6:
[----:B0-----:R-:W0:Y:S01]  /*0120*/  LDCU UR9, c[0x0][0x398] ;  /* 0x00007300ff0977ac */ /* 0x001e220008000800 */
[----:B------:R-:W-:Y:S01]  /*0130*/  HFMA2 R3, -RZ, RZ, 0, 0 ;  /* 0x00000000ff037431 */ /* 0x000fe200000001ff */
[----:B------:R-:W-:Y:S01]  /*0140*/  CS2R R12, SRZ ;  /* 0x00000000000c7805 */ /* 0x000fe2000001ff00 */
[----:B0-----:R-:W-:Y:S02]  /*0150*/  UISETP.GE.U32.AND UP0, UPT, UR9, 0x8, UPT ;  /* 0x000000080900788c */ /* 0x001fe4000bf06070 */
[----:B------:R-:W-:-:S07]  /*0160*/  UIMAD UR14, UR4, UR9, URZ ;  /* 0x00000009040e72a4 */ /* 0x000fce000f8e02ff */
[----:B------:R-:W-:Y:S05]  /*0170*/  BRA.U !UP0, `(.L_x_1) ;  /* 0x0000000108d07547 */ /* 0x000fea000b800000 */
[----:B------:R-:W0:Y:S01]  /*0180*/  LDCU.64 UR6, c[0x0][0x390] ;  /* 0x00007200ff0677ac */ /* 0x000e220008000a00 */
[----:B------:R-:W-:Y:S02]  /*0190*/  MOV R24, R0 ;  /* 0x0000000000187202 */ /* 0x000fe40000000f00 */
[----:B------:R-:W-:Y:S01]  /*01a0*/  CS2R R12, SRZ ;  /* 0x00000000000c7805 */ /* 0x000fe2000001ff00 */
[----:B0-----:R-:W-:-:S04]  /*01b0*/  UIMAD.WIDE.U32 UR6, UR14, 0x8, UR6 ;  /* 0x000000080e0678a5 */ /* 0x001fc8000f8e0006 */
[----:B------:R-:W-:-:S04]  /*01c0*/  UIADD3 UR11, UP0, UPT, UR6, 0x20, URZ ;  /* 0x00000020060b7890 */ /* 0x000fc8000ff1e0ff */
[----:B------:R-:W-:Y:S02]  /*01d0*/  UIADD3.X UR6, UPT, UPT, URZ, UR7, URZ, UP0, !UPT ;  /* 0x00000007ff067290 */ /* 0x000fe400087fe4ff */
[----:B------:R-:W-:-:S04]  /*01e0*/  MOV R10, UR11 ;  /* 0x0000000b000a7c02 */ /* 0x000fc80008000f00 */
[----:B------:R-:W-:Y:S01]  /*01f0*/  MOV R11, UR6 ;  /* 0x00000006000b7c02 */ /* 0x000fe20008000f00 */
[----:B------:R-:W-:-:S06]  /*0200*/  UMOV UR6, UR8 ;  /* 0x0000000800067c82 */ /* 0x000fcc0008000000 */
.L_x_2:
[----:B------:R-:W0:Y:S01]  /*0210*/  LDC.64 R22, c[0x0][0x380] ;  /* 0x0000e000ff167b82 */ /* 0x000e220000000a00 */
[----:B------:R-:W-:Y:S02]  /*0220*/  MOV R2, R10 ;  /* 0x0000000a00027202 */ /* 0x000fe40000000f00 */
[----:B------:R-:W-:-:S05]  /*0230*/  MOV R3, R11 ;  /* 0x0000000b00037202 */ /* 0x000fca0000000f00 */
[----:B------:R-:W1:Y:S01]  /*0240*/  LDC R25, c[0x0][0x388] ;  /* 0x0000e200ff197b82 */ /* 0x000e620000000800 */
[----:B------:R-:W2:Y:S04]  /*0250*/  LDG.E.64 R6, desc[UR12][R2.64+-0x20] ;  /* 0xffffe00c02067981 */ /* 0x000ea8000c1e1b00 */
[----:B------:R-:W3:Y:S04]  /*0260*/  LDG.E.64 R20, desc[UR12][R2.64+-0x18] ;  /* 0xffffe80c02147981 */ /* 0x000ee8000c1e1b00 */
[----:B------:R-:W4:Y:S04]  /*0270*/  LDG.E.64 R18, desc[UR12][R2.64+-0x10] ;  /* 0xfffff00c02127981 */ /* 0x000f28000c1e1b00 */
[----:B------:R-:W5:Y:S01]  /*0280*/  LDG.E.64 R8, desc[UR12][R2.64+-0x8] ;  /* 0xfffff80c02087981 */ /* 0x000f62000c1e1b00 */
[----:B0-----:R-:W-:-:S05]  /*0290*/  IMAD.WIDE R22, R24, 0x8, R22 ;  /* 0x0000000818167825 */ /* 0x001fca00078e0216 */
[----:B------:R-:W2:Y:S01]  /*02a0*/  LDG.E.64 R14, desc[UR12][R22.64] ;  /* 0x0000000c160e7981 */ /* 0x000ea2000c1e1b00 */
[----:B-1----:R-:W-:-:S05]  /*02b0*/  IMAD.WIDE R26, R25, 0x8, R22 ;  /* 0x00000008191a7825 */ /* 0x002fca00078e0216 */
[----:B------:R0:W3:Y:S02]  /*02c0*/  LDG.E.64 R10, desc[UR12][R26.64] ;  /* 0x0000000c1a0a7981 */ /* 0x0000e4000c1e1b00 */
[----:B0-----:R-:W-:-:S05]  /*02d0*/  IMAD.WIDE R26, R25, 0x8, R26 ;  /* 0x00000008191a7825 */ /* 0x001fca00078e021a */
[----:B------:R-:W4:Y:S01]  /*02e0*/  LDG.E.64 R16, desc[UR12][R26.64] ;  /* 0x0000000c1a107981 */ /* 0x000f22000c1e1b00 */
[----:B------:R-:W-:-:S05]  /*02f0*/  IMAD.WIDE R28, R25, 0x8, R26 ;  /* 0x00000008191c7825 */ /* 0x000fca00078e021a */
[----:B------:R0:W5:Y:S02]  /*0300*/  LDG.E.64 R4, desc[UR12][R28.64] ;  /* 0x0000000c1c047981 */ /* 0x000164000c1e1b00 */
[----:B0-----:R-:W-:-:S04]  /*0310*/  IMAD.WIDE R28, R25, 0x8, R28 ;  /* 0x00000008191c7825 */ /* 0x001fc800078e021c */
[----:B------:R-:W-:-:S04]  /*0320*/  IMAD.WIDE R22, R25, 0x8, R28 ;  /* 0x0000000819167825 */ /* 0x000fc800078e021c */
[----:B------:R-:W-:Y:S01]  /*0330*/  IMAD.WIDE R26, R25, 0x8, R22 ;  /* 0x00000008191a7825 */ /* 0x000fe200078e0216 */
[----:B--2---:R-:W-:Y:S01]  /*0340*/  DFMA R12, R14, R6, R12 ;  /* 0x000000060e0c722b */ /* 0x004fe2000000000c */
[----:B------:R-:W2:Y:S04]  /*0350*/  LDG.E.64 R6, desc[UR12][R2.64] ;  /* 0x0000000c02067981 */ /* 0x000ea8000c1e1b00 */
[----:B------:R-:W2:Y:S03]  /*0360*/  LDG.E.64 R14, desc[UR12][R28.64] ;  /* 0x0000000c1c0e7981 */ /* 0x000ea6000c1e1b00 */
[----:B---3--:R-:W-:Y:S02]  /*0370*/  DFMA R20, R10, R20, R12 ;  /* 0x000000140a14722b */ /* 0x008fe4000000000c */
[----:B------:R-:W3:Y:S04]  /*0380*/  LDG.E.64 R12, desc[UR12][R2.64+0x8] ;  /* 0x0000080c020c7981 */ /* 0x000ee8000c1e1b00 */
[----:B------:R-:W3:Y:S02]  /*0390*/  LDG.E.64 R10, desc[UR12][R22.64] ;  /* 0x0000000c160a7981 */ /* 0x000ee4000c1e1b00 */
[----:B----4-:R-:W-:-:S02]  /*03a0*/  DFMA R20, R16, R18, R20 ;  /* 0x000000121014722b */ /* 0x010fc40000000014 */
[----:B------:R-:W4:Y:S04]  /*03b0*/  LDG.E.64 R18, desc[UR12][R2.64+0x10] ;  /* 0x0000100c02127981 */ /* 0x000f28000c1e1b00 */
[----:B------:R0:W4:Y:S02]  /*03c0*/  LDG.E.64 R16, desc[UR12][R26.64] ;  /* 0x0000000c1a107981 */ /* 0x000124000c1e1b00 */
[----:B-----5:R-:W-:Y:S02]  /*03d0*/  DFMA R20, R4, R8, R20 ;  /* 0x000000080414722b */ /* 0x020fe40000000014 */
[----:B------:R-:W5:Y:S01]  /*03e0*/  LDG.E.64 R4, desc[UR12][R2.64+0x18] ;  /* 0x0000180c02047981 */ /* 0x000f62000c1e1b00 */
[----:B0-----:R-:W-:-:S05]  /*03f0*/  IMAD.WIDE R26, R25, 0x8, R26 ;  /* 0x00000008191a7825 */ /* 0x001fca00078e021a */
[----:B------:R-:W5:Y:S01]  /*0400*/  LDG.E.64 R8, desc[UR12][R26.64] ;  /* 0x0000000c1a087981 */ /* 0x000f62000c1e1b00 */
[----:B------:R-:W-:-:S04]  /*0410*/  UIADD3 UR6, UPT, UPT, UR6, 0x8, URZ ;  /* 0x0000000806067890 */ /* 0x000fc8000fffe0ff */
[----:B------:R-:W-:Y:S01]  /*0420*/  UISETP.NE.AND UP0, UPT, UR6, URZ, UPT ;  /* 0x000000ff0600728c */ /* 0x000fe2000bf05270 */
[----:B------:R-:W-:Y:S01]  /*0430*/  LEA R24, R25, R24, 0x3 ;  /* 0x0000001819187211 */ /* 0x000fe200078e18ff */
[----:B--2---:R-:W-:-:S08]  /*0440*/  DFMA R6, R14, R6, R20 ;  /* 0x000000060e06722b */ /* 0x004fd00000000014 */
[----:B---3--:R-:W-:Y:S01]  /*0450*/  DFMA R6, R10, R12, R6 ;  /* 0x0000000c0a06722b */ /* 0x008fe20000000006 */
[----:B------:R-:W-:-:S07]  /*0460*/  IADD3 R10, P0, PT, R2, 0x40, RZ ;  /* 0x00000040020a7810 */ /* 0x000fce0007f1e0ff */
[----:B----4-:R-:W-:Y:S01]  /*0470*/  DFMA R6, R16, R18, R6 ;  /* 0x000000121006722b */ /* 0x010fe20000000006 */
[----:B------:R-:W-:-:S07]  /*0480*/  IADD3.X R11, PT, PT, RZ, R3, RZ, P0, !PT ;  /* 0x00000003ff0b7210 */ /* 0x000fce00007fe4ff */
[----:B-----5:R-:W-:Y:S01]  /*0490*/  DFMA R12, R8, R4, R6 ;  /* 0x00000004080c722b */ /* 0x020fe20000000006 */
[----:B------:R-:W-:Y:S10]  /*04a0*/  BRA.U UP0, `(.L_x_2) ;  /* 0xfffffffd00587547 */ /* 0x000ff4000b83ffff */
[----:B------:R-:W-:-:S07]  /*04b0*/  MOV R3, UR10 ;  /* 0x0000000a00037c02 */ /* 0x000fce0008000f00 */
.L_x_1:
[----:B------:R-:W-:-:S09]  /*04c0*/  UISETP.NE.AND UP0, UPT, UR5, URZ, UPT ;  /* 0x000000ff0500728c */ /* 0x000fd2000bf05270 */
[----:B------:R-:W-:Y:S05]  /*04d0*/  BRA.U !UP0, `(.L_x_3) ;  /* 0x0000000508107547 */ /* 0x000fea000b800000 */
[----:B------:R-:W-:Y:S02]  /*04e0*/  UIADD3 UR6, UPT, UPT, UR5, -0x1, URZ ;  /* 0xffffffff05067890 */ /* 0x000fe4000fffe0ff */
[----:B------:R-:W-:Y:S02]  /*04f0*/  ULOP3.LUT UP1, UR7, UR9, 0x3, URZ, 0xc0, !UPT ;  /* 0x0000000309077892 */ /* 0x000fe4000f82c0ff */
[----:B------:R-:W-:-:S09]  /*0500*/  UISETP.GE.U32.AND UP0, UPT, UR6, 0x3, UPT ;  /* 0x000000030600788c */ /* 0x000fd2000bf06070 */
[----:B------:R-:W-:Y:S05]  /*0510*/  BRA.U !UP0, `(.L_x_4) ;  /* 0x0000000108707547 */ /* 0x000fea000b800000 */
[----:B------:R-:W0:Y:S01]  /*0520*/  LDC R2, c[0x0][0x388] ;  /* 0x0000e200ff027b82 */ /* 0x000e220000000800 */
[C---:B------:R-:W-:Y:S02]  /*0530*/  IADD3 R11, PT, PT, R3.reuse, UR14, RZ ;  /* 0x0000000e030b7c10 */ /* 0x040fe4000fffe0ff */
[----:B------:R-:W-:-:S05]  /*0540*/  IADD3 R10, P0, PT, R3, UR14, RZ ;  /* 0x0000000e030a7c10 */ /* 0x000fca000ff1e0ff */
[----:B------:R-:W1:Y:S08]  /*0550*/  LDC.64 R6, c[0x0][0x390] ;  /* 0x0000e400ff067b82 */ /* 0x000e700000000a00 */
[----:B------:R-:W2:Y:S08]  /*0560*/  LDC.64 R22, c[0x0][0x380] ;  /* 0x0000e000ff167b82 */ /* 0x000eb00000000a00 */
[----:B------:R-:W3:Y:S01]  /*0570*/  LDC.64 R4, c[0x0][0x390] ;  /* 0x0000e400ff047b82 */ /* 0x000ee20000000a00 */
[----:B0-----:R-:W-:-:S02]  /*0580*/  IMAD R9, R3, R2, R0 ;  /* 0x0000000203097224 */ /* 0x001fc400078e0200 */
[----:B-1----:R-:W-:Y:S01]  /*0590*/  IMAD.WIDE.U32 R6, R11, 0x8, R6 ;  /* 0x000000080b067825 */ /* 0x002fe200078e0006 */
[----:B------:R-:W-:-:S05]  /*05a0*/  IADD3.X R11, PT, PT, RZ, RZ, RZ, P0, !PT ;  /* 0x000000ffff0b7210 */ /* 0x000fca00007fe4ff */
[----:B------:R-:W4:Y:S01]  /*05b0*/  LDG.E.64 R6, desc[UR12][R6.64] ;  /* 0x0000000c06067981 */ /* 0x000f22000c1e1b00 */
[----:B--2---:R-:W-:-:S05]  /*05c0*/  IMAD.WIDE R22, R9, 0x8, R22 ;  /* 0x0000000809167825 */ /* 0x004fca00078e0216 */
[----:B------:R-:W4:Y:S01]  /*05d0*/  LDG.E.64 R8, desc[UR12][R22.64] ;  /* 0x0000000c16087981 */ /* 0x000f22000c1e1b00 */
[----:B---3--:R-:W-:Y:S01]  /*05e0*/  LEA R4, P0, R10, R4, 0x3 ;  /* 0x000000040a047211 */ /* 0x008fe200078018ff */
[----:B------:R-:W-:-:S03]  /*05f0*/  IMAD.WIDE R24, R2, 0x8, R22 ;  /* 0x0000000802187825 */ /* 0x000fc600078e0216 */
[----:B------:R-:W-:Y:S02]  /*0600*/  LEA.HI.X R5, R10, R5, R11, 0x3, P0 ;  /* 0x000000050a057211 */ /* 0x000fe400000f1c0b */
[----:B------:R-:W2:Y:S01]  /*0610*/  LDG.E.64 R10, desc[UR12][R24.64] ;  /* 0x0000000c180a7981 */ /* 0x000ea2000c1e1b00 */
[----:B------:R-:W-:-:S03]  /*0620*/  IMAD.WIDE R26, R2, 0x8, R24 ;  /* 0x00000008021a7825 */ /* 0x000fc600078e0218 */
[----:B------:R-:W2:Y:S04]  /*0630*/  LDG.E.64 R14, desc[UR12][R4.64+0x8] ;  /* 0x0000080c040e7981 */ /* 0x000ea8000c1e1b00 */
[----:B------:R-:W3:Y:S01]  /*0640*/  LDG.E.64 R16, desc[UR12][R4.64+0x10] ;  /* 0x0000100c04107981 */ /* 0x000ee2000c1e1b00 */
[----:B------:R-:W-:-:S03]  /*0650*/  IMAD.WIDE R28, R2, 0x8, R26 ;  /* 0x00000008021c7825 */ /* 0x000fc600078e021a */
[----:B------:R-:W3:Y:S04]  /*0660*/  LDG.E.64 R18, desc[UR12][R26.64] ;  /* 0x0000000c1a127981 */ /* 0x000ee8000c1e1b00 */
[----:B------:R-:W5:Y:S04]  /*0670*/  LDG.E.64 R20, desc[UR12][R4.64+0x18] ;  /* 0x0000180c04147981 */ /* 0x000f68000c1e1b00 */
[----:B------:R-:W5:Y:S01]  /*0680*/  LDG.E.64 R28, desc[UR12][R28.64] ;  /* 0x0000000c1c1c7981 */ /* 0x000f62000c1e1b00 */
[----:B------:R-:W-:Y:S01]  /*0690*/  IADD3 R3, PT, PT, R3, 0x4, RZ ;  /* 0x0000000403037810 */ /* 0x000fe20007ffe0ff */
[----:B----4-:R-:W-:-:S08]  /*06a0*/  DFMA R6, R8, R6, R12 ;  /* 0x000000060806722b */ /* 0x010fd0000000000c */
[----:B--2---:R-:W-:-:S08]  /*06b0*/  DFMA R6, R10, R14, R6 ;  /* 0x0000000e0a06722b */ /* 0x004fd00000000006 */
[----:B---3--:R-:W-:-:S08]  /*06c0*/  DFMA R6, R18, R16, R6 ;  /* 0x000000101206722b */ /* 0x008fd00000000006 */
[----:B-----5:R-:W-:-:S11]  /*06d0*/  DFMA R12, R28, R20, R6 ;  /* 0x000000141c0c722b */ /* 0x020fd60000000006 */
.L_x_4:
[----:B------:R-:W-:Y:S05]  /*06e0*/  BRA.U !UP1, `(.L_x_3) ;  /* 0x00000001098c7547 */ /* 0x000fea000b800000 */
[----:B------:R-:W-:Y:S02]  /*06f0*/  UISETP.NE.AND UP0, UPT, UR7, 0x1, UPT ;  /* 0x000000010700788c */ /* 0x000fe4000bf05270 */
[----:B------:R-:W-:-:S04]  /*0700*/  ULOP3.LUT UR6, UR9, 0x1, URZ, 0xc0, !UPT ;  /* 0x0000000109067892 */ /* 0x000fc8000f8ec0ff */
[----:B------:R-:W-:-:S03]  /*0710*/  UISETP.NE.U32.AND UP1, UPT, UR6, 0x1, UPT ;  /* 0x000000010600788c */ /* 0x000fc6000bf25070 */
[----:B------:R-:W-:Y:S08]  /*0720*/  BRA.U !UP0, `(.L_x_5) ;  /* 0x0000000108507547 */ /* 0x000ff0000b800000 */
[----:B------:R-:W0:Y:S01]  /*0730*/  LDC R17, c[0x0][0x388] ;  /* 0x0000e200ff117b82 */ /* 0x000e220000000800 */
[C---:B------:R-:W-:Y:S02]  /*0740*/  IADD3 R11, PT, PT, R3.reuse, UR14, RZ ;  /* 0x0000000e030b7c10 */ /* 0x040fe4000fffe0ff */
[----:B------:R-:W-:-:S05]  /*0750*/  IADD3 R2, P0, PT, R3, UR14, RZ ;  /* 0x0000000e03027c10 */ /* 0x000fca000ff1e0ff */
[----:B------:R-:W1:Y:S08]  /*0760*/  LDC.64 R8, c[0x0][0x390] ;  /* 0x0000e400ff087b82 */ /* 0x000e700000000a00 */
[----:B------:R-:W2:Y:S08]  /*0770*/  LDC.64 R6, c[0x0][0x380] ;  /* 0x0000e000ff067b82 */ /* 0x000eb00000000a00 */
[----:B------:R-:W3:Y:S01]  /*0780*/  LDC.64 R4, c[0x0][0x390] ;  /* 0x0000e400ff047b82 */ /* 0x000ee20000000a00 */
[----:B0-----:R-:W-:-:S02]  /*0790*/  IMAD R15, R3, R17, R0 ;  /* 0x00000011030f7224 */ /* 0x001fc400078e0200 */
[----:B-1----:R-:W-:-:S06]  /*07a0*/  IMAD.WIDE.U32 R10, R11, 0x8, R8 ;  /* 0x000000080b0a7825 */ /* 0x002fcc00078e0008 */
[----:B------:R-:W4:Y:S01]  /*07b0*/  LDG.E.64 R10, desc[UR12][R10.64] ;  /* 0x0000000c0a0a7981 */ /* 0x000f22000c1e1b00 */
[----:B--2---:R-:W-:Y:S01]  /*07c0*/  IMAD.WIDE R6, R15, 0x8, R6 ;  /* 0x000000080f067825 */ /* 0x004fe200078e0206 */
[----:B------:R-:W-:-:S04]  /*07d0*/  IADD3.X R15, PT, PT, RZ, RZ, RZ, P0, !PT ;  /* 0x000000ffff0f7210 */ /* 0x000fc800007fe4ff */
[----:B------:R-:W4:Y:S01]  /*07e0*/  LDG.E.64 R8, desc[UR12][R6.64] ;  /* 0x0000000c06087981 */ /* 0x000f22000c1e1b00 */
[----:B---3--:R-:W-:-:S04]  /*07f0*/  LEA R14, P0, R2, R4, 0x3 ;  /* 0x00000004020e7211 */ /* 0x008fc800078018ff */
[----:B------:R-:W-:Y:S01]  /*0800*/  LEA.HI.X R15, R2, R5, R15, 0x3, P0 ;  /* 0x00000005020f7211 */ /* 0x000fe200000f1c0f */
[----:B------:R-:W-:-:S05]  /*0810*/  IMAD.WIDE R4, R17, 0x8, R6 ;  /* 0x0000000811047825 */ /* 0x000fca00078e0206 */
[----:B------:R-:W2:Y:S04]  /*0820*/  LDG.E.64 R14, desc[UR12][R14.64+0x8] ;  /* 0x0000080c0e0e7981 */ /* 0x000ea8000c1e1b00 */
[----:B------:R-:W2:Y:S01]  /*0830*/  LDG.E.64 R4, desc[UR12][R4.64] ;  /* 0x0000000c04047981 */ /* 0x000ea2000c1e1b00 */
[----:B------:R-:W-:Y:S01]  /*0840*/  IADD3 R3, PT, PT, R3, 0x2, RZ ;  /* 0x0000000203037810 */ /* 0x000fe20007ffe0ff */
[----:B----4-:R-:W-:-:S08]  /*0850*/  DFMA R8, R8, R10, R12 ;  /* 0x0000000a0808722b */ /* 0x010fd0000000000c */
[----:B--2---:R-:W-:-:S11]  /*0860*/  DFMA R12, R4, R14, R8 ;  /* 0x0000000e040c722b */ /* 0x004fd60000000008 */
.L_x_5:
[----:B------:R-:W-:Y:S05]  /*0870*/  BRA.U UP1, `(.L_x_3) ;  /* 0x0000000101287547 */ /* 0x000fea000b800000 */
[----:B------:R-:W0:Y:S01]  /*0880*/  LDC.64 R4, c[0x0][0x390] ;  /* 0x0000e400ff047b82 */ /* 0x000e220000000a00 */
[----:B------:R-:W1:Y:S01]  /*0890*/  LDCU UR6, c[0x0][0x388] ;  /* 0x00007100ff0677ac */ /* 0x000e620008000800 */
[----:B------:R-:W-:-:S06]  /*08a0*/  IADD3 R9, PT, PT, R3, UR14, RZ ;  /* 0x0000000e03097c10 */ /* 0x000fcc000fffe0ff */
[----:B------:R-:W2:Y:S01]  /*08b0*/  LDC.64 R6, c[0x0][0x380] ;  /* 0x0000e000ff067b82 */ /* 0x000ea20000000a00 */
[----:B-1----:R-:W-:Y:S02]  /*08c0*/  IMAD R3, R3, UR6, R0 ;  /* 0x0000000603037c24 */ /* 0x002fe4000f8e0200 */
[----:B0-----:R-:W-:-:S06]  /*08d0*/  IMAD.WIDE.U32 R4, R9, 0x8, R4 ;  /* 0x0000000809047825 */ /* 0x001fcc00078e0004 */
[----:B------:R-:W3:Y:S01]  /*08e0*/  LDG.E.64 R4, desc[UR12][R4.64] ;  /* 0x0000000c04047981 */ /* 0x000ee2000c1e1b00 */
[----:B--2---:R-:W-:-:S06]  /*08f0*/  IMAD.WIDE R2, R3, 0x8, R6 ;  /* 0x0000000803027825 */ /* 0x004fcc00078e0206 */
[----:B------:R-:W3:Y:S02]  /*0900*/  LDG.E.64 R2, desc[UR12][R2.64] ;  /* 0x0000000c02027981 */ /* 0x000ee4000c1e1b00 */
[----:B---3--:R-:W-:-:S11]  /*0910*/  DFMA R12, R2, R4, R12 ;  /* 0x00000004020c722b */ /* 0x008fd6000000000c */
.L_x_3:
[----:B------:R-:W0:Y:S08]  /*0920*/  LDC R5, c[0x0][0x388] ;  /* 0x0000e200ff057b82 */ /* 0x000e300000000800 */
[----:B------:R-:W1:Y:S08]  /*0930*/  LDC R4, c[0x0][0x3a8] ;  /* 0x0000ea00ff047b82 */ /* 0x000e700000000800 */
[----:B------:R-:W2:Y:S01]  /*0940*/  LDC.64 R2, c[0x0][0x3a0] ;  /* 0x0000e800ff027b82 */ /* 0x000ea20000000a00 */
[----:B0-----:R-:W-:Y:S01]  /*0950*/  IMAD R5, R5, UR4, R0 ;  /* 0x0000000405057c24 */ /* 0x001fe2000f8e0200 */
[----:B------:R-:W-:-:S06]  /*0960*/  UIADD3 UR4, UPT, UPT, UR4, 0x1, URZ ;  /* 0x0000000104047890 */ /* 0x000fcc000fffe0ff */
[----:B-1----:R-:W-:Y:S01]  /*0970*/  ISETP.NE.AND P0, PT, R4, UR4, PT ;  /* 0x0000000404007c0c */ /* 0x002fe2000bf05270 */
[----:B--2---:R-:W-:-:S05]  /*0980*/  IMAD.WIDE R2, R5, 0x8, R2 ;  /* 0x0000000805027825 */ /* 0x004fca00078e0202 */
[----:B------:R0:W-:Y:S07]  /*0990*/  STG.E.64 desc[UR12][R2.64], R12 ;  /* 0x0000000c02007986 */ /* 0x0001ee000c101b0c */
[----:B------:R-:W-:Y:S05]  /*09a0*/  @!P0 EXIT ;  /* 0x000000000000894d */ /* 0x000fea0003800000 */
[----:B------:R-:W-:Y:S05]  /*09b0*/  BRA `(.L_x_6) ;  /* 0xfffffff400d87947 */ /* 0x000fea000383ffff */
.L_x_0:
[C---:B------:R-:W-:Y:S02]  /*09c0*/  ISETP.GE.U32.AND P1, PT, R2.reuse, 0x8, PT ;  /* 0x000000080200780c */ /* 0x040fe40003f26070 */
[----:B------:R-:W-:Y:S02]  /*09d0*/  LOP3.LUT R5, R2, 0x7, RZ, 0xc0, !PT ;  /* 0x0000000702057812 */ /* 0x000fe400078ec0ff */
[----:B------:R-:W-:Y:S02]  /*09e0*/  MOV R4, RZ ;  /* 0x000000ff00047202 */ /* 0x000fe40000000f00 */
[----:B------:R-:W-:-:S07]  /*09f0*/  ISETP.NE.AND P0, PT, R5, RZ, PT ;  /* 0x000000ff0500720c */ /* 0x000fce0003f05270 */
[----:B------:R-:W-:Y:S06]  /*0a00*/  @!P1 BRA `(.L_x_7) ;  /* 0x00000000005c9947 */ /* 0x000fec0003800000 */
[----:B------:R-:W0:Y:S01]  /*0a10*/  LDC.64 R6, c[0x0][0x3a0] ;  /* 0x0000e800ff067b82 */ /* 0x000e220000000a00 */
[----:B------:R-:W-:Y:S01]  /*0a20*/  LOP3.LUT R4, R2, 0x7ffffff8, RZ, 0xc0, !PT ;  /* 0x7ffffff802047812 */ /* 0x000fe200078ec0ff */
[----:B------:R-:W-:-:S06]  /*0a30*/  UMOV UR4, URZ ;  /* 0x000000ff00047c82 */ /* 0x000fcc0008000000 */
.L_x_8:
[----:B-1----:R-:W-:Y:S01]  /*0a40*/  IMAD R9, R3, UR4, R0 ;  /* 0x0000000403097c24 */ /* 0x002fe2000f8e0200 */
[----:B------:R-:W-:-:S03]  /*0a50*/  UIADD3 UR4, UPT, UPT, UR4, 0x8, URZ ;  /* 0x0000000804047890 */ /* 0x000fc6000fffe0ff */
[----:B0-----:R-:W-:-:S03]  /*0a60*/  IMAD.WIDE R8, R9, 0x8, R6 ;  /* 0x0000000809087825 */ /* 0x001fc600078e0206 */
[----:B------:R-:W-:Y:S02]  /*0a70*/  ISETP.NE.AND P1, PT, R4, UR4, PT ;  /* 0x0000000404007c0c */ /* 0x000fe4000bf25270 */
[----:B------:R1:W-:Y:S01]  /*0a80*/  STG.E.64 desc[UR12][R8.64], RZ ;  /* 0x000000ff08007986 */ /* 0x0003e2000c101b0c */
[----:B------:R-:W-:-:S05]  /*0a90*/  IMAD.WIDE R10, R3, 0x8, R8 ;  /* 0x00000008030a7825 */ /* 0x000fca00078e0208 */
        /* <DEDUP_REMOVED lines=13> */
[----:B------:R-:W-:Y:S05]  /*0b70*/  @P1 BRA `(.L_x_8) ;  /* 0xfffffffc00b01947 */ /* 0x000fea000383ffff */
.L_x_7:
[----:B------:R-:W-:Y:S05]  /*0b80*/  @!P0 EXIT ;  /* 0x000000000000894d */ /* 0x000fea0003800000 */
[----:B------:R-:W-:Y:S02]  /*0b90*/  ISETP.GE.U32.AND P0, PT, R5, 0x4, PT ;  /* 0x000000040500780c */ /* 0x000fe40003f06070 */
[----:B-1----:R-:W-:-:S04]  /*0ba0*/  LOP3.LUT R14, R2, 0x3, RZ, 0xc0, !PT ;  /* 0x00000003020e7812 */ /* 0x002fc800078ec0ff */
[----:B------:R-:W-:-:S07]  /*0bb0*/  ISETP.NE.AND P1, PT, R14, RZ, PT ;  /* 0x000000ff0e00720c */ /* 0x000fce0003f25270 */
[----:B------:R-:W-:Y:S06]  /*0bc0*/  @!P0 BRA `(.L_x_9) ;  /* 0x00000000002c8947 */ /* 0x000fec0003800000 */
[----:B------:R-:W0:Y:S01]  /*0bd0*/  LDC.64 R6, c[0x0][0x3a0] ;  /* 0x0000e800ff067b82 */ /* 0x000e220000000a00 */
[C---:B------:R-:W-:Y:S01]  /*0be0*/  IMAD R5, R4.reuse, R3, R0 ;  /* 0x0000000304057224 */ /* 0x040fe200078e0200 */
[----:B------:R-:W-:-:S03]  /*0bf0*/  IADD3 R4, PT, PT, R4, 0x4, RZ ;  /* 0x0000000404047810 */ /* 0x000fc60007ffe0ff */
[----:B0-----:R-:W-:-:S05]  /*0c00*/  IMAD.WIDE R6, R5, 0x8, R6 ;  /* 0x0000000805067825 */ /* 0x001fca00078e0206 */
[----:B------:R0:W-:Y:S01]  /*0c10*/  STG.E.64 desc[UR12][R6.64], RZ ;  /* 0x000000ff06007986 */ /* 0x0001e2000c101b0c */
[----:B------:R-:W-:-:S05]  /*0c20*/  IMAD.WIDE R8, R3, 0x8, R6 ;  /* 0x0000000803087825 */ /* 0x000fca00078e0206 */
[----:B------:R0:W-:Y:S01]  /*0c30*/  STG.E.64 desc[UR12][R8.64], RZ ;  /* 0x000000ff08007986 */ /* 0x0001e2000c101b0c */
[----:B------:R-:W-:-:S05]  /*0c40*/  IMAD.WIDE R10, R3, 0x8, R8 ;  /* 0x00000008030a7825 */ /* 0x000fca00078e0208 */
[----:B------:R0:W-:Y:S01]  /*0c50*/  STG.E.64 desc[UR12][R10.64], RZ ;  /* 0x000000ff0a007986 */ /* 0x0001e2000c101b0c */
[----:B------:R-:W-:-:S05]  /*0c60*/  IMAD.WIDE R12, R3, 0x8, R10 ;  /* 0x00000008030c7825 */ /* 0x000fca00078e020a */
[----:B------:R0:W-:Y:S02]  /*0c70*/  STG.E.64 desc[UR12][R12.64], RZ ;  /* 0x000000ff0c007986 */ /* 0x0001e4000c101b0c */
.L_x_9:
[----:B------:R-:W-:Y:S05]  /*0c80*/  @!P1 EXIT ;  /* 0x000000000000994d */ /* 0x000fea0003800000 */
[----:B------:R-:W-:Y:S02]  /*0c90*/  ISETP.NE.AND P0, PT, R14, 0x1, PT ;  /* 0x000000010e00780c */ /* 0x000fe40003f05270 */
[----:B------:R-:W-:-:S04]  /*0ca0*/  LOP3.LUT R2, R2, 0x1, RZ, 0xc0, !PT ;  /* 0x0000000102027812 */ /* 0x000fc800078ec0ff */
[----:B------:R-:W-:-:S07]  /*0cb0*/  ISETP.NE.U32.AND P1, PT, R2, 0x1, PT ;  /* 0x000000010200780c */ /* 0x000fce0003f25070 */
[----:B------:R-:W-:Y:S06]  /*0cc0*/  @!P0 BRA `(.L_x_10) ;  /* 0x00000000001c8947 */ /* 0x000fec0003800000 */
[----:B0-----:R-:W0:Y:S01]  /*0cd0*/  LDC.64 R6, c[0x0][0x3a0] ;  /* 0x0000e800ff067b82 */ /* 0x001e220000000a00 */
[C---:B------:R-:W-:Y:S01]  /*0ce0*/  IMAD R5, R4.reuse, R3, R0 ;  /* 0x0000000304057224 */ /* 0x040fe200078e0200 */
[----:B------:R-:W-:-:S03]  /*0cf0*/  IADD3 R4, PT, PT, R4, 0x2, RZ ;  /* 0x0000000204047810 */ /* 0x000fc60007ffe0ff */
[----:B0-----:R-:W-:-:S05]  /*0d00*/  IMAD.WIDE R6, R5, 0x8, R6 ;  /* 0x0000000805067825 */ /* 0x001fca00078e0206 */
[----:B------:R1:W-:Y:S01]  /*0d10*/  STG.E.64 desc[UR12][R6.64], RZ ;  /* 0x000000ff06007986 */ /* 0x0003e2000c101b0c */
[----:B------:R-:W-:-:S05]  /*0d20*/  IMAD.WIDE R8, R3, 0x8, R6 ;  /* 0x0000000803087825 */ /* 0x000fca00078e0206 */
[----:B------:R1:W-:Y:S02]  /*0d30*/  STG.E.64 desc[UR12][R8.64], RZ ;  /* 0x000000ff08007986 */ /* 0x0003e4000c101b0c */
.L_x_10:
[----:B------:R-:W-:Y:S05]  /*0d40*/  @P1 EXIT ;  /* 0x000000000000194d */ /* 0x000fea0003800000 */
[----:B01----:R-:W0:Y:S01]  /*0d50*/  LDC.64 R6, c[0x0][0x3a0] ;  /* 0x0000e800ff067b82 */ /* 0x003e220000000a00 */
[----:B------:R-:W-:-:S04]  /*0d60*/  IMAD R3, R4, R3, R0 ;  /* 0x0000000304037224 */ /* 0x000fc800078e0200 */
[----:B0-----:R-:W-:-:S05]  /*0d70*/  IMAD.WIDE R2, R3, 0x8, R6 ;  /* 0x0000000803027825 */ /* 0x001fca00078e0206 */
[----:B------:R-:W-:Y:S01]  /*0d80*/  STG.E.64 desc[UR12][R2.64], RZ ;  /* 0x000000ff02007986 */ /* 0x000fe2000c101b0c */
[----:B------:R-:W-:Y:S05]  /*0d90*/  EXIT ;  /* 0x000000000000794d */ /* 0x000fea0003800000 */
.L_x_11:
[----:B------:R-:W-:-:S00]  /*0da0*/  BRA `(.L_x_11) ;  /* 0xfffffffc00fc7947 */ /* 0x000fc0000383ffff */
[----:B------:R-:W-:-:S00]  /*0db0*/  NOP ;  /* 0x0000000000007918 */ /* 0x000fc00000000000 */
        /* <DEDUP_REMOVED lines=12> */
.L_x_12:


//--------------------- .nv.shared.reserved.0     --------------------------
	.section	.nv.shared.reserved.0,"aw",@nobits
	.weak		__nv_reservedSMEM_offset_0_alias
	.size		__nv_reservedSMEM_offset_0_alias, 0, 64
	.other		__nv_reservedSMEM_offset_0_alias,@"STO_CUDA_RESERVED_SHARED STV_DEFAULT"
__nv_reservedSMEM_offset_0_alias:
	.zero		0
	.zero		64


//--------------------- .nv.constant0._Z6mxm_1dPdiS_iS_i --------------------------
	.section	.nv.constant0._Z6mxm_1dPdiS_iS_i,"a",@progbits
	.sectionflags	@""
	.align	4
.nv.constant0._Z6mxm_1dPdiS_iS_i:
	.zero		940


//--------------------- SYMBOLS --------------------------

	.type		.nv.reservedSmem.offset0,@object
	.size		.nv.reservedSmem.offset0,0x4
